	.headerflags	@"EF_CUDA_TEXMODE_UNIFIED EF_CUDA_64BIT_ADDRESS EF_CUDA_ACCELERATORS EF_CUDA_SM90 EF_CUDA_VIRTUAL_SM(EF_CUDA_SM90)"
	.elftype	@"ET_EXEC"


//--------------------- .nv.info                  --------------------------
	.section	.nv.info,"",@"SHT_CUDA_INFO"
	.align	4


	//----- nvinfo : EIATTR_REGCOUNT
	.align		4
        /*0000*/ 	.byte	0x04, 0x2f
        /*0002*/ 	.short	(.L_1 - .L_0)
	.align		4
.L_0:
        /*0004*/ 	.word	index@(triton_poi_fused_add_0)
        /*0008*/ 	.word	0x00000012


	//----- nvinfo : EIATTR_MIN_STACK_SIZE
	.align		4
.L_1:
        /*000c*/ 	.byte	0x04, 0x12
        /*000e*/ 	.short	(.L_3 - .L_2)
	.align		4
.L_2:
        /*0010*/ 	.word	index@(triton_poi_fused_add_0)
        /*0014*/ 	.word	0x00000000


	//----- nvinfo : EIATTR_FRAME_SIZE
	.align		4
.L_3:
        /*0018*/ 	.byte	0x04, 0x11
        /*001a*/ 	.short	(.L_5 - .L_4)
	.align		4
.L_4:
        /*001c*/ 	.word	index@(triton_poi_fused_add_0)
        /*0020*/ 	.word	0x00000000


	//----- nvinfo : EIATTR_MIN_STACK_SIZE
	.align		4
.L_5:
        /*0024*/ 	.byte	0x04, 0x12
        /*0026*/ 	.short	(.L_7 - .L_6)
	.align		4
.L_6:
        /*0028*/ 	.word	index@(triton_poi_fused_add_0)
        /*002c*/ 	.word	0x00000000
.L_7:


//--------------------- .nv.info.triton_poi_fused_add_0 --------------------------
	.section	.nv.info.triton_poi_fused_add_0,"",@"SHT_CUDA_INFO"
	.sectionflags	@""
	.align	4


	//----- nvinfo : EIATTR_CUDA_API_VERSION
	.align		4
        /*0000*/ 	.byte	0x04, 0x37
        /*0002*/ 	.short	(.L_9 - .L_8)
.L_8:
        /*0004*/ 	.word	0x0000007c


	//----- nvinfo : EIATTR_KPARAM_INFO
	.align		4
.L_9:
        /*0008*/ 	.byte	0x04, 0x17
        /*000a*/ 	.short	(.L_11 - .L_10)
.L_10:
        /*000c*/ 	.word	0x00000000
        /*0010*/ 	.short	0x0004
        /*0012*/ 	.short	0x0020
        /*0014*/ 	.byte	0x00, 0xf0, 0x11, 0x00


	//----- nvinfo : EIATTR_KPARAM_INFO
	.align		4
.L_11:
        /*0018*/ 	.byte	0x04, 0x17
        /*001a*/ 	.short	(.L_13 - .L_12)
.L_12:
        /*001c*/ 	.word	0x00000000
        /*0020*/ 	.short	0x0003
        /*0022*/ 	.short	0x0018
        /*0024*/ 	.byte	0x00, 0xf4, 0x21, 0x00


	//----- nvinfo : EIATTR_KPARAM_INFO
	.align		4
.L_13:
        /*0028*/ 	.byte	0x04, 0x17
        /*002a*/ 	.short	(.L_15 - .L_14)
.L_14:
        /*002c*/ 	.word	0x00000000
        /*0030*/ 	.short	0x0002
        /*0032*/ 	.short	0x0010
        /*0034*/ 	.byte	0x00, 0xf4, 0x21, 0x00


	//----- nvinfo : EIATTR_KPARAM_INFO
	.align		4
.L_15:
        /*0038*/ 	.byte	0x04, 0x17
        /*003a*/ 	.short	(.L_17 - .L_16)
.L_16:
        /*003c*/ 	.word	0x00000000
        /*0040*/ 	.short	0x0001
        /*0042*/ 	.short	0x0008
        /*0044*/ 	.byte	0x00, 0xf4, 0x21, 0x00


	//----- nvinfo : EIATTR_KPARAM_INFO
	.align		4
.L_17:
        /*0048*/ 	.byte	0x04, 0x17
        /*004a*/ 	.short	(.L_19 - .L_18)
.L_18:
        /*004c*/ 	.word	0x00000000
        /*0050*/ 	.short	0x0000
        /*0052*/ 	.short	0x0000
        /*0054*/ 	.byte	0x00, 0xf4, 0x21, 0x00


	//----- nvinfo : EIATTR_SPARSE_MMA_MASK
	.align		4
.L_19:
        /*0058*/ 	.byte	0x03, 0x50
        /*005a*/ 	.short	0x0000


	//----- nvinfo : EIATTR_MAXREG_COUNT
	.align		4
        /*005c*/ 	.byte	0x03, 0x1b
        /*005e*/ 	.short	0x00ff


	//----- nvinfo : EIATTR_EXIT_INSTR_OFFSETS
	.align		4
        /*0060*/ 	.byte	0x04, 0x1c
        /*0062*/ 	.short	(.L_21 - .L_20)


	//   ....[0]....
.L_20:
        /*0064*/ 	.word	0x00000270


	//   ....[1]....
        /*0068*/ 	.word	0x00000290


	//----- nvinfo : EIATTR_REQNTID
	.align		4
.L_21:
        /*006c*/ 	.byte	0x04, 0x10
        /*006e*/ 	.short	(.L_23 - .L_22)
.L_22:
        /*0070*/ 	.word	0x00000080
        /*0074*/ 	.word	0x00000001
        /*0078*/ 	.word	0x00000001


	//----- nvinfo : EIATTR_CBANK_PARAM_SIZE
	.align		4
.L_23:
        /*007c*/ 	.byte	0x03, 0x19
        /*007e*/ 	.short	0x0024


	//----- nvinfo : EIATTR_PARAM_CBANK
	.align		4
        /*0080*/ 	.byte	0x04, 0x0a
        /*0082*/ 	.short	(.L_25 - .L_24)
	.align		4
.L_24:
        /*0084*/ 	.word	index@(.nv.constant0.triton_poi_fused_add_0)
        /*0088*/ 	.short	0x0210
        /*008a*/ 	.short	0x0024


	//----- nvinfo : EIATTR_SW_WAR
	.align		4
.L_25:
        /*008c*/ 	.byte	0x04, 0x36
        /*008e*/ 	.short	(.L_27 - .L_26)
.L_26:
        /*0090*/ 	.word	0x00000008
.L_27:


//--------------------- .nv.callgraph             --------------------------
	.section	.nv.callgraph,"",@"SHT_CUDA_CALLGRAPH"
	.align	4
	.sectionentsize	8
	.align		4
        /*0000*/ 	.word	0x00000000
	.align		4
        /*0004*/ 	.word	0xffffffff
	.align		4
        /*0008*/ 	.word	0x00000000
	.align		4
        /*000c*/ 	.word	0xfffffffe
	.align		4
        /*0010*/ 	.word	0x00000000
	.align		4
        /*0014*/ 	.word	0xfffffffd
	.align		4
        /*0018*/ 	.word	0x00000000
	.align		4
        /*001c*/ 	.word	0xfffffffc


//--------------------- .text.triton_poi_fused_add_0 --------------------------
	.section	.text.triton_poi_fused_add_0,"ax",@progbits
	.align	128
        .global         triton_poi_fused_add_0
        .type           triton_poi_fused_add_0,@function
        .size           triton_poi_fused_add_0,(.L_x_1 - triton_poi_fused_add_0)
        .other          triton_poi_fused_add_0,@"STO_CUDA_ENTRY STV_DEFAULT"
triton_poi_fused_add_0:
.text.triton_poi_fused_add_0:
[----:B------:R-:W0:Y:S02]  /*0000*/  LDC R1, c[0x0][0x28] ;  /* 0x00000a00ff017b82 */ /* 0x000e240000000800 */
[----:B------:R-:W1:Y:S01]  /*0010*/  S2R R0, SR_TID.X ;  /* 0x0000000000007919 */ /* 0x000e620000002100 */
[----:B------:R-:W2:Y:S01]  /*0020*/  LDC.64 R6, c[0x0][0x210] ;  /* 0x00008400ff067b82 */ /* 0x000ea20000000a00 */
[----:B------:R-:W-:Y:S01]  /*0030*/  IMAD.MOV.U32 R10, RZ, RZ, RZ ;  /* 0x000000ffff0a7224 */ /* 0x000fe200078e00ff */
[----:B------:R-:W-:Y:S01]  /*0040*/  CS2R R12, SRZ ;  /* 0x00000000000c7805 */ /* 0x000fe2000001ff00 */
[----:B------:R-:W3:Y:S01]  /*0050*/  S2R R3, SR_CTAID.X ;  /* 0x0000000000037919 */ /* 0x000ee20000002500 */
[----:B------:R-:W-:-:S04]  /*0060*/  ULDC.64 UR4, c[0x0][0x208] ;  /* 0x0000820000047ab9 */ /* 0x000fc80000000a00 */
[----:B------:R-:W4:Y:S01]  /*0070*/  LDC.64 R4, c[0x0][0x218] ;  /* 0x00008600ff047b82 */ /* 0x000f220000000a00 */
[----:B-1----:R-:W-:Y:S01]  /*0080*/  IMAD.SHL.U32 R0, R0, 0x2, RZ ;  /* 0x0000000200007824 */ /* 0x002fe200078e00ff */
[----:B---3--:R-:W-:-:S04]  /*0090*/  SHF.R.S32.HI R9, RZ, 0x17, R3 ;  /* 0x00000017ff097819 */ /* 0x008fc80000011403 */
[----:B------:R-:W-:Y:S02]  /*00a0*/  LOP3.LUT R0, R0, 0xfe, RZ, 0xc0, !PT ;  /* 0x000000fe00007812 */ /* 0x000fe400078ec0ff */
[----:B------:R-:W-:-:S03]  /*00b0*/  SGXT R9, R9, 0x1 ;  /* 0x000000010909781a */ /* 0x000fc60000000200 */
[----:B------:R-:W-:Y:S02]  /*00c0*/  IMAD R0, R3, 0x100, R0 ;  /* 0x0000010003007824 */ /* 0x000fe400078e0200 */
[----:B------:R-:W1:Y:S03]  /*00d0*/  LDC.64 R2, c[0x0][0x220] ;  /* 0x00008800ff027b82 */ /* 0x000e660000000a00 */
[CC--:B------:R-:W-:Y:S02]  /*00e0*/  LEA.HI R8, R9.reuse, R0.reuse, RZ, 0x2 ;  /* 0x0000000009087211 */ /* 0x0c0fe400078f10ff */
[----:B------:R-:W-:Y:S02]  /*00f0*/  LEA.HI R9, R9, R0, RZ, 0x4 ;  /* 0x0000000009097211 */ /* 0x000fe400078f20ff */
[----:B------:R-:W-:Y:S02]  /*0100*/  SHF.R.S32.HI R11, RZ, 0x2, R8 ;  /* 0x00000002ff0b7819 */ /* 0x000fe40000011408 */
[----:B------:R-:W-:-:S02]  /*0110*/  ISETP.GE.AND P0, PT, R0, 0x400, PT ;  /* 0x000004000000780c */ /* 0x000fc40003f06270 */
[C---:B------:R-:W-:Y:S01]  /*0120*/  LEA.HI R8, R11.reuse, R11, RZ, 0x2 ;  /* 0x0000000b0b087211 */ /* 0x040fe200078f10ff */
[----:B--2---:R-:W-:Y:S01]  /*0130*/  IMAD.WIDE R6, R11, 0x4, R6 ;  /* 0x000000040b067825 */ /* 0x004fe200078e0206 */
[----:B------:R-:W-:Y:S02]  /*0140*/  LOP3.LUT R9, R9, 0xfffffff0, RZ, 0xc0, !PT ;  /* 0xfffffff009097812 */ /* 0x000fe400078ec0ff */
[----:B------:R-:W-:-:S03]  /*0150*/  LOP3.LUT R8, R8, 0xfffffffc, RZ, 0xc0, !PT ;  /* 0xfffffffc08087812 */ /* 0x000fc600078ec0ff */
[----:B------:R-:W-:Y:S01]  /*0160*/  IMAD.IADD R9, R0, 0x1, -R9 ;  /* 0x0000000100097824 */ /* 0x000fe200078e0a09 */
[----:B------:R-:W-:Y:S02]  /*0170*/  IADD3 R11, R11, -R8, RZ ;  /* 0x800000080b0b7210 */ /* 0x000fe40007ffe0ff */
[----:B------:R-:W-:Y:S01]  /*0180*/  CS2R R14, SRZ ;  /* 0x00000000000e7805 */ /* 0x000fe2000001ff00 */
[----:B------:R-:W2:Y:S02]  /*0190*/  @!P0 LDG.E.EL R10, desc[UR4][R6.64] ;  /* 0x00000004060a8981 */ /* 0x000ea4000c2e1900 */
[----:B----4-:R-:W-:Y:S01]  /*01a0*/  IMAD.WIDE R4, R11, 0x4, R4 ;  /* 0x000000040b047825 */ /* 0x010fe200078e0204 */
[----:B------:R-:W-:Y:S01]  /*01b0*/  HFMA2.MMA R11, -RZ, RZ, 0, 0 ;  /* 0x00000000ff0b7435 */ /* 0x000fe200000001ff */
[----:B------:R3:W4:Y:S02]  /*01c0*/  @!P0 LDG.E.EL R12, desc[UR4][R6.64] ;  /* 0x00000004060c8981 */ /* 0x000724000c2e1900 */
[----:B-1----:R-:W-:-:S02]  /*01d0*/  IMAD.WIDE R2, R9, 0x4, R2 ;  /* 0x0000000409027825 */ /* 0x002fc400078e0202 */
[----:B------:R-:W4:Y:S01]  /*01e0*/  @!P0 LDG.E.EL R13, desc[UR4][R4.64] ;  /* 0x00000004040d8981 */ /* 0x000f22000c2e1900 */
[----:B------:R-:W3:Y:S03]  /*01f0*/  LDC.64 R8, c[0x0][0x228] ;  /* 0x00008a00ff087b82 */ /* 0x000ee60000000a00 */
[----:B------:R-:W5:Y:S04]  /*0200*/  @!P0 LDG.E.EL.64 R14, desc[UR4][R2.64] ;  /* 0x00000004020e8981 */ /* 0x000f68000c2e1b00 */
[----:B------:R-:W2:Y:S01]  /*0210*/  @!P0 LDG.E.EL R11, desc[UR4][R4.64] ;  /* 0x00000004040b8981 */ /* 0x000ea2000c2e1900 */
[----:B---3--:R-:W-:-:S04]  /*0220*/  IMAD.WIDE R6, R0, 0x4, R8 ;  /* 0x0000000400067825 */ /* 0x008fc800078e0208 */
[----:B----4-:R-:W-:-:S04]  /*0230*/  FADD R12, R13, R12 ;  /* 0x0000000c0d0c7221 */ /* 0x010fc80000000000 */
[----:B-----5:R-:W-:Y:S01]  /*0240*/  FADD R15, R12, R15 ;  /* 0x0000000f0c0f7221 */ /* 0x020fe20000000000 */
[----:B--2---:R-:W-:-:S04]  /*0250*/  FADD R11, R11, R10 ;  /* 0x0000000a0b0b7221 */ /* 0x004fc80000000000 */
[----:B------:R-:W-:Y:S01]  /*0260*/  FADD R14, R11, R14 ;  /* 0x0000000e0b0e7221 */ /* 0x000fe20000000000 */
[----:B------:R-:W-:Y:S06]  /*0270*/  @P0 EXIT ;  /* 0x000000000000094d */ /* 0x000fec0003800000 */
[----:B------:R-:W-:Y:S01]  /*0280*/  STG.E.64 desc[UR4][R6.64], R14 ;  /* 0x0000000e06007986 */ /* 0x000fe2000c101b04 */
[----:B------:R-:W-:Y:S05]  /*0290*/  EXIT ;  /* 0x000000000000794d */ /* 0x000fea0003800000 */
.L_x_0:
[----:B------:R-:W-:-:S00]  /*02a0*/  BRA `(.L_x_0) ;  /* 0xfffffffc00fc7947 */ /* 0x000fc0000383ffff */
[----:B------:R-:W-:-:S00]  /*02b0*/  NOP ;  /* 0x0000000000007918 */ /* 0x000fc00000000000 */
        /* <DEDUP_REMOVED lines=12> */
.L_x_1:


//--------------------- .nv.constant0.triton_poi_fused_add_0 --------------------------
	.section	.nv.constant0.triton_poi_fused_add_0,"a",@progbits
	.sectionflags	@""
	.align	4
.nv.constant0.triton_poi_fused_add_0:
	.zero		564
